//
// Generated by NVIDIA NVVM Compiler
//
// Compiler Build ID: CL-36424714
// Cuda compilation tools, release 13.0, V13.0.88
// Based on NVVM 20.0.0
//

.version 9.0
.target sm_100
.address_size 64

	// .globl	_Z9kernel_x1iPdS_S_S_S_

.visible .entry _Z9kernel_x1iPdS_S_S_S_(
	.param .u32 _Z9kernel_x1iPdS_S_S_S__param_0,
	.param .u64 .ptr .align 1 _Z9kernel_x1iPdS_S_S_S__param_1,
	.param .u64 .ptr .align 1 _Z9kernel_x1iPdS_S_S_S__param_2,
	.param .u64 .ptr .align 1 _Z9kernel_x1iPdS_S_S_S__param_3,
	.param .u64 .ptr .align 1 _Z9kernel_x1iPdS_S_S_S__param_4,
	.param .u64 .ptr .align 1 _Z9kernel_x1iPdS_S_S_S__param_5
)
{
	.reg .pred 	%p<12>;
	.reg .b32 	%r<37>;
	.reg .b64 	%rd<31>;
	.reg .b64 	%fd<99>;

	ld.param.u32 	%r23, [_Z9kernel_x1iPdS_S_S_S__param_0];
	ld.param.u64 	%rd11, [_Z9kernel_x1iPdS_S_S_S__param_1];
	ld.param.u64 	%rd12, [_Z9kernel_x1iPdS_S_S_S__param_3];
	ld.param.u64 	%rd13, [_Z9kernel_x1iPdS_S_S_S__param_5];
	cvta.to.global.u64 	%rd1, %rd12;
	cvta.to.global.u64 	%rd2, %rd13;
	mov.u32 	%r24, %ntid.x;
	mov.u32 	%r25, %ctaid.x;
	mov.u32 	%r26, %tid.x;
	mad.lo.s32 	%r1, %r24, %r25, %r26;
	setp.ge.s32 	%p1, %r1, %r23;
	setp.lt.s32 	%p2, %r23, 1;
	or.pred  	%p3, %p1, %p2;
	@%p3 bra 	$L__BB0_13;
	cvta.to.global.u64 	%rd14, %rd11;
	mul.lo.s32 	%r2, %r1, %r23;
	mul.wide.s32 	%rd15, %r1, 8;
	add.s64 	%rd3, %rd14, %rd15;
	ld.global.f64 	%fd95, [%rd3];
	and.b32  	%r3, %r23, 15;
	setp.lt.u32 	%p4, %r23, 16;
	mov.b32 	%r33, 0;
	@%p4 bra 	$L__BB0_4;
	and.b32  	%r33, %r23, 2147483632;
	neg.s32 	%r31, %r33;
	add.s64 	%rd4, %rd2, 64;
	add.s64 	%rd29, %rd1, 64;
	mov.u32 	%r30, %r2;
$L__BB0_3:
	.pragma "nounroll";
	mul.wide.s32 	%rd16, %r30, 8;
	add.s64 	%rd17, %rd4, %rd16;
	ld.global.f64 	%fd11, [%rd17+-64];
	ld.global.f64 	%fd12, [%rd29+-64];
	fma.rn.f64 	%fd13, %fd11, %fd12, %fd95;
	st.global.f64 	[%rd3], %fd13;
	ld.global.f64 	%fd14, [%rd17+-56];
	ld.global.f64 	%fd15, [%rd29+-56];
	fma.rn.f64 	%fd16, %fd14, %fd15, %fd13;
	st.global.f64 	[%rd3], %fd16;
	ld.global.f64 	%fd17, [%rd17+-48];
	ld.global.f64 	%fd18, [%rd29+-48];
	fma.rn.f64 	%fd19, %fd17, %fd18, %fd16;
	st.global.f64 	[%rd3], %fd19;
	ld.global.f64 	%fd20, [%rd17+-40];
	ld.global.f64 	%fd21, [%rd29+-40];
	fma.rn.f64 	%fd22, %fd20, %fd21, %fd19;
	st.global.f64 	[%rd3], %fd22;
	ld.global.f64 	%fd23, [%rd17+-32];
	ld.global.f64 	%fd24, [%rd29+-32];
	fma.rn.f64 	%fd25, %fd23, %fd24, %fd22;
	st.global.f64 	[%rd3], %fd25;
	ld.global.f64 	%fd26, [%rd17+-24];
	ld.global.f64 	%fd27, [%rd29+-24];
	fma.rn.f64 	%fd28, %fd26, %fd27, %fd25;
	st.global.f64 	[%rd3], %fd28;
	ld.global.f64 	%fd29, [%rd17+-16];
	ld.global.f64 	%fd30, [%rd29+-16];
	fma.rn.f64 	%fd31, %fd29, %fd30, %fd28;
	st.global.f64 	[%rd3], %fd31;
	ld.global.f64 	%fd32, [%rd17+-8];
	ld.global.f64 	%fd33, [%rd29+-8];
	fma.rn.f64 	%fd34, %fd32, %fd33, %fd31;
	st.global.f64 	[%rd3], %fd34;
	ld.global.f64 	%fd35, [%rd17];
	ld.global.f64 	%fd36, [%rd29];
	fma.rn.f64 	%fd37, %fd35, %fd36, %fd34;
	st.global.f64 	[%rd3], %fd37;
	ld.global.f64 	%fd38, [%rd17+8];
	ld.global.f64 	%fd39, [%rd29+8];
	fma.rn.f64 	%fd40, %fd38, %fd39, %fd37;
	st.global.f64 	[%rd3], %fd40;
	ld.global.f64 	%fd41, [%rd17+16];
	ld.global.f64 	%fd42, [%rd29+16];
	fma.rn.f64 	%fd43, %fd41, %fd42, %fd40;
	st.global.f64 	[%rd3], %fd43;
	ld.global.f64 	%fd44, [%rd17+24];
	ld.global.f64 	%fd45, [%rd29+24];
	fma.rn.f64 	%fd46, %fd44, %fd45, %fd43;
	st.global.f64 	[%rd3], %fd46;
	ld.global.f64 	%fd47, [%rd17+32];
	ld.global.f64 	%fd48, [%rd29+32];
	fma.rn.f64 	%fd49, %fd47, %fd48, %fd46;
	st.global.f64 	[%rd3], %fd49;
	ld.global.f64 	%fd50, [%rd17+40];
	ld.global.f64 	%fd51, [%rd29+40];
	fma.rn.f64 	%fd52, %fd50, %fd51, %fd49;
	st.global.f64 	[%rd3], %fd52;
	ld.global.f64 	%fd53, [%rd17+48];
	ld.global.f64 	%fd54, [%rd29+48];
	fma.rn.f64 	%fd55, %fd53, %fd54, %fd52;
	st.global.f64 	[%rd3], %fd55;
	ld.global.f64 	%fd56, [%rd17+56];
	ld.global.f64 	%fd57, [%rd29+56];
	fma.rn.f64 	%fd95, %fd56, %fd57, %fd55;
	st.global.f64 	[%rd3], %fd95;
	add.s32 	%r31, %r31, 16;
	add.s32 	%r30, %r30, 16;
	add.s64 	%rd29, %rd29, 128;
	setp.ne.s32 	%p5, %r31, 0;
	@%p5 bra 	$L__BB0_3;
$L__BB0_4:
	setp.eq.s32 	%p6, %r3, 0;
	@%p6 bra 	$L__BB0_13;
	and.b32  	%r11, %r23, 7;
	setp.lt.u32 	%p7, %r3, 8;
	@%p7 bra 	$L__BB0_7;
	add.s32 	%r28, %r33, %r2;
	mul.wide.s32 	%rd18, %r28, 8;
	add.s64 	%rd19, %rd2, %rd18;
	ld.global.f64 	%fd58, [%rd19];
	mul.wide.u32 	%rd20, %r33, 8;
	add.s64 	%rd21, %rd1, %rd20;
	ld.global.f64 	%fd59, [%rd21];
	fma.rn.f64 	%fd60, %fd58, %fd59, %fd95;
	st.global.f64 	[%rd3], %fd60;
	ld.global.f64 	%fd61, [%rd19+8];
	ld.global.f64 	%fd62, [%rd21+8];
	fma.rn.f64 	%fd63, %fd61, %fd62, %fd60;
	st.global.f64 	[%rd3], %fd63;
	ld.global.f64 	%fd64, [%rd19+16];
	ld.global.f64 	%fd65, [%rd21+16];
	fma.rn.f64 	%fd66, %fd64, %fd65, %fd63;
	st.global.f64 	[%rd3], %fd66;
	ld.global.f64 	%fd67, [%rd19+24];
	ld.global.f64 	%fd68, [%rd21+24];
	fma.rn.f64 	%fd69, %fd67, %fd68, %fd66;
	st.global.f64 	[%rd3], %fd69;
	ld.global.f64 	%fd70, [%rd19+32];
	ld.global.f64 	%fd71, [%rd21+32];
	fma.rn.f64 	%fd72, %fd70, %fd71, %fd69;
	st.global.f64 	[%rd3], %fd72;
	ld.global.f64 	%fd73, [%rd19+40];
	ld.global.f64 	%fd74, [%rd21+40];
	fma.rn.f64 	%fd75, %fd73, %fd74, %fd72;
	st.global.f64 	[%rd3], %fd75;
	ld.global.f64 	%fd76, [%rd19+48];
	ld.global.f64 	%fd77, [%rd21+48];
	fma.rn.f64 	%fd78, %fd76, %fd77, %fd75;
	st.global.f64 	[%rd3], %fd78;
	ld.global.f64 	%fd79, [%rd19+56];
	ld.global.f64 	%fd80, [%rd21+56];
	fma.rn.f64 	%fd95, %fd79, %fd80, %fd78;
	st.global.f64 	[%rd3], %fd95;
	add.s32 	%r33, %r33, 8;
$L__BB0_7:
	setp.eq.s32 	%p8, %r11, 0;
	@%p8 bra 	$L__BB0_13;
	and.b32  	%r14, %r23, 3;
	setp.lt.u32 	%p9, %r11, 4;
	@%p9 bra 	$L__BB0_10;
	add.s32 	%r29, %r33, %r2;
	mul.wide.s32 	%rd22, %r29, 8;
	add.s64 	%rd23, %rd2, %rd22;
	ld.global.f64 	%fd81, [%rd23];
	mul.wide.u32 	%rd24, %r33, 8;
	add.s64 	%rd25, %rd1, %rd24;
	ld.global.f64 	%fd82, [%rd25];
	fma.rn.f64 	%fd83, %fd81, %fd82, %fd95;
	st.global.f64 	[%rd3], %fd83;
	ld.global.f64 	%fd84, [%rd23+8];
	ld.global.f64 	%fd85, [%rd25+8];
	fma.rn.f64 	%fd86, %fd84, %fd85, %fd83;
	st.global.f64 	[%rd3], %fd86;
	ld.global.f64 	%fd87, [%rd23+16];
	ld.global.f64 	%fd88, [%rd25+16];
	fma.rn.f64 	%fd89, %fd87, %fd88, %fd86;
	st.global.f64 	[%rd3], %fd89;
	ld.global.f64 	%fd90, [%rd23+24];
	ld.global.f64 	%fd91, [%rd25+24];
	fma.rn.f64 	%fd95, %fd90, %fd91, %fd89;
	st.global.f64 	[%rd3], %fd95;
	add.s32 	%r33, %r33, 4;
$L__BB0_10:
	setp.eq.s32 	%p10, %r14, 0;
	@%p10 bra 	$L__BB0_13;
	mul.wide.u32 	%rd26, %r33, 8;
	add.s64 	%rd30, %rd1, %rd26;
	add.s32 	%r36, %r33, %r2;
	neg.s32 	%r35, %r14;
$L__BB0_12:
	.pragma "nounroll";
	mul.wide.s32 	%rd27, %r36, 8;
	add.s64 	%rd28, %rd2, %rd27;
	ld.global.f64 	%fd92, [%rd28];
	ld.global.f64 	%fd93, [%rd30];
	fma.rn.f64 	%fd95, %fd92, %fd93, %fd95;
	st.global.f64 	[%rd3], %fd95;
	add.s64 	%rd30, %rd30, 8;
	add.s32 	%r36, %r36, 1;
	add.s32 	%r35, %r35, 1;
	setp.ne.s32 	%p11, %r35, 0;
	@%p11 bra 	$L__BB0_12;
$L__BB0_13:
	ret;

}
	// .globl	_Z9kernel_x2iPdS_S_S_S_
.visible .entry _Z9kernel_x2iPdS_S_S_S_(
	.param .u32 _Z9kernel_x2iPdS_S_S_S__param_0,
	.param .u64 .ptr .align 1 _Z9kernel_x2iPdS_S_S_S__param_1,
	.param .u64 .ptr .align 1 _Z9kernel_x2iPdS_S_S_S__param_2,
	.param .u64 .ptr .align 1 _Z9kernel_x2iPdS_S_S_S__param_3,
	.param .u64 .ptr .align 1 _Z9kernel_x2iPdS_S_S_S__param_4,
	.param .u64 .ptr .align 1 _Z9kernel_x2iPdS_S_S_S__param_5
)
{
	.reg .pred 	%p<12>;
	.reg .b32 	%r<31>;
	.reg .b64 	%rd<47>;
	.reg .b64 	%fd<55>;

	ld.param.u32 	%r15, [_Z9kernel_x2iPdS_S_S_S__param_0];
	ld.param.u64 	%rd11, [_Z9kernel_x2iPdS_S_S_S__param_2];
	ld.param.u64 	%rd12, [_Z9kernel_x2iPdS_S_S_S__param_4];
	ld.param.u64 	%rd13, [_Z9kernel_x2iPdS_S_S_S__param_5];
	cvta.to.global.u64 	%rd1, %rd12;
	cvta.to.global.u64 	%rd2, %rd13;
	mov.u32 	%r16, %ntid.x;
	mov.u32 	%r17, %ctaid.x;
	mov.u32 	%r18, %tid.x;
	mad.lo.s32 	%r1, %r16, %r17, %r18;
	setp.ge.s32 	%p1, %r1, %r15;
	setp.lt.s32 	%p2, %r15, 1;
	or.pred  	%p3, %p1, %p2;
	@%p3 bra 	$L__BB1_12;
	cvta.to.global.u64 	%rd14, %rd11;
	mul.wide.s32 	%rd15, %r1, 8;
	add.s64 	%rd3, %rd14, %rd15;
	ld.global.f64 	%fd52, [%rd3];
	and.b32  	%r2, %r15, 7;
	setp.lt.u32 	%p4, %r15, 8;
	mov.b32 	%r29, 0;
	@%p4 bra 	$L__BB1_4;
	and.b32  	%r29, %r15, 2147483640;
	neg.s32 	%r27, %r29;
	mul.wide.u32 	%rd4, %r15, 48;
	mul.wide.u32 	%rd5, %r15, 40;
	mul.wide.u32 	%rd6, %r15, 32;
	mul.wide.u32 	%rd7, %r15, 24;
	add.s64 	%rd46, %rd1, 32;
	shl.b32 	%r21, %r15, 3;
	mov.u32 	%r26, %r1;
$L__BB1_3:
	.pragma "nounroll";
	mul.wide.s32 	%rd16, %r26, 8;
	add.s64 	%rd17, %rd2, %rd16;
	ld.global.f64 	%fd9, [%rd17];
	ld.global.f64 	%fd10, [%rd46+-32];
	fma.rn.f64 	%fd11, %fd9, %fd10, %fd52;
	st.global.f64 	[%rd3], %fd11;
	mul.wide.u32 	%rd18, %r15, 8;
	add.s64 	%rd19, %rd17, %rd18;
	ld.global.f64 	%fd12, [%rd19];
	ld.global.f64 	%fd13, [%rd46+-24];
	fma.rn.f64 	%fd14, %fd12, %fd13, %fd11;
	st.global.f64 	[%rd3], %fd14;
	mul.wide.u32 	%rd20, %r15, 16;
	add.s64 	%rd21, %rd17, %rd20;
	ld.global.f64 	%fd15, [%rd21];
	ld.global.f64 	%fd16, [%rd46+-16];
	fma.rn.f64 	%fd17, %fd15, %fd16, %fd14;
	st.global.f64 	[%rd3], %fd17;
	add.s64 	%rd22, %rd17, %rd7;
	ld.global.f64 	%fd18, [%rd22];
	ld.global.f64 	%fd19, [%rd46+-8];
	fma.rn.f64 	%fd20, %fd18, %fd19, %fd17;
	st.global.f64 	[%rd3], %fd20;
	add.s64 	%rd23, %rd17, %rd6;
	ld.global.f64 	%fd21, [%rd23];
	ld.global.f64 	%fd22, [%rd46];
	fma.rn.f64 	%fd23, %fd21, %fd22, %fd20;
	st.global.f64 	[%rd3], %fd23;
	add.s64 	%rd24, %rd17, %rd5;
	ld.global.f64 	%fd24, [%rd24];
	ld.global.f64 	%fd25, [%rd46+8];
	fma.rn.f64 	%fd26, %fd24, %fd25, %fd23;
	st.global.f64 	[%rd3], %fd26;
	add.s64 	%rd25, %rd17, %rd4;
	ld.global.f64 	%fd27, [%rd25];
	ld.global.f64 	%fd28, [%rd46+16];
	fma.rn.f64 	%fd29, %fd27, %fd28, %fd26;
	st.global.f64 	[%rd3], %fd29;
	mul.wide.u32 	%rd26, %r15, 56;
	add.s64 	%rd27, %rd17, %rd26;
	ld.global.f64 	%fd30, [%rd27];
	ld.global.f64 	%fd31, [%rd46+24];
	fma.rn.f64 	%fd52, %fd30, %fd31, %fd29;
	st.global.f64 	[%rd3], %fd52;
	add.s32 	%r27, %r27, 8;
	add.s32 	%r26, %r26, %r21;
	add.s64 	%rd46, %rd46, 64;
	setp.ne.s32 	%p5, %r27, 0;
	@%p5 bra 	$L__BB1_3;
$L__BB1_4:
	setp.eq.s32 	%p6, %r2, 0;
	@%p6 bra 	$L__BB1_12;
	and.b32  	%r10, %r15, 3;
	setp.lt.u32 	%p7, %r2, 4;
	@%p7 bra 	$L__BB1_7;
	mad.lo.s32 	%r22, %r29, %r15, %r1;
	mul.wide.s32 	%rd28, %r22, 8;
	add.s64 	%rd29, %rd2, %rd28;
	ld.global.f64 	%fd32, [%rd29];
	mul.wide.u32 	%rd30, %r29, 8;
	add.s64 	%rd31, %rd1, %rd30;
	ld.global.f64 	%fd33, [%rd31];
	fma.rn.f64 	%fd34, %fd32, %fd33, %fd52;
	st.global.f64 	[%rd3], %fd34;
	mul.wide.u32 	%rd32, %r15, 8;
	add.s64 	%rd33, %rd29, %rd32;
	ld.global.f64 	%fd35, [%rd33];
	ld.global.f64 	%fd36, [%rd31+8];
	fma.rn.f64 	%fd37, %fd35, %fd36, %fd34;
	st.global.f64 	[%rd3], %fd37;
	add.s64 	%rd34, %rd33, %rd32;
	ld.global.f64 	%fd38, [%rd34];
	ld.global.f64 	%fd39, [%rd31+16];
	fma.rn.f64 	%fd40, %fd38, %fd39, %fd37;
	st.global.f64 	[%rd3], %fd40;
	add.s64 	%rd35, %rd34, %rd32;
	ld.global.f64 	%fd41, [%rd35];
	ld.global.f64 	%fd42, [%rd31+24];
	fma.rn.f64 	%fd52, %fd41, %fd42, %fd40;
	st.global.f64 	[%rd3], %fd52;
	add.s32 	%r29, %r29, 4;
$L__BB1_7:
	setp.eq.s32 	%p8, %r10, 0;
	@%p8 bra 	$L__BB1_12;
	setp.eq.s32 	%p9, %r10, 1;
	@%p9 bra 	$L__BB1_10;
	mad.lo.s32 	%r23, %r29, %r15, %r1;
	mul.wide.s32 	%rd36, %r23, 8;
	add.s64 	%rd37, %rd2, %rd36;
	ld.global.f64 	%fd43, [%rd37];
	mul.wide.u32 	%rd38, %r29, 8;
	add.s64 	%rd39, %rd1, %rd38;
	ld.global.f64 	%fd44, [%rd39];
	fma.rn.f64 	%fd45, %fd43, %fd44, %fd52;
	st.global.f64 	[%rd3], %fd45;
	mul.wide.u32 	%rd40, %r15, 8;
	add.s64 	%rd41, %rd37, %rd40;
	ld.global.f64 	%fd46, [%rd41];
	ld.global.f64 	%fd47, [%rd39+8];
	fma.rn.f64 	%fd52, %fd46, %fd47, %fd45;
	st.global.f64 	[%rd3], %fd52;
	add.s32 	%r29, %r29, 2;
$L__BB1_10:
	and.b32  	%r24, %r15, 1;
	setp.eq.b32 	%p10, %r24, 1;
	not.pred 	%p11, %p10;
	@%p11 bra 	$L__BB1_12;
	mad.lo.s32 	%r25, %r29, %r15, %r1;
	mul.wide.s32 	%rd42, %r25, 8;
	add.s64 	%rd43, %rd2, %rd42;
	ld.global.f64 	%fd48, [%rd43];
	mul.wide.u32 	%rd44, %r29, 8;
	add.s64 	%rd45, %rd1, %rd44;
	ld.global.f64 	%fd49, [%rd45];
	fma.rn.f64 	%fd50, %fd48, %fd49, %fd52;
	st.global.f64 	[%rd3], %fd50;
$L__BB1_12:
	ret;

}


// ===== COMPILED SASS (sm_100) =====

	.target	sm_100

	.elftype	@"ET_EXEC"


//--------------------- .note.nv.tkinfo           --------------------------
	.section	.note.nv.tkinfo,"",@"SHT_NOTE"
	.sectionflags	@"SHF_NOTE_NV_TKINFO"
	.tkinfo
        /*0018*/ 	.word	0x00000002
        /*0030*/ 	.string	""
        /*0030*/ 	.string	"ptxas"
        /*0030*/ 	.string	"Cuda compilation tools, release 13.0, V13.0.88"
        /*0030*/ 	.string	"Build cuda_13.0.r13.0/compiler.36424714_0"
        /*0030*/ 	.string	"-arch sm_100 -m 64 "



//--------------------- .note.nv.cuinfo           --------------------------
	.section	.note.nv.cuinfo,"",@"SHT_NOTE"
	.sectionflags	@"SHF_NOTE_NV_CUINFO"
        /*0018*/ 	.short	0x0002
        /*001a*/ 	.short	0x0064
        /*001c*/ 	.short	0x0082
	.zero		2


//--------------------- .nv.info                  --------------------------
	.section	.nv.info,"",@"SHT_CUDA_INFO"
	.align	4


	//----- nvinfo : EIATTR_REGCOUNT
	.align		4
        /*0000*/ 	.byte	0x04, 0x2f
        /*0002*/ 	.short	(.L_1 - .L_0)
	.align		4
.L_0:
        /*0004*/ 	.word	index@(_Z9kernel_x1iPdS_S_S_S_)
        /*0008*/ 	.word	0x0000001a


	//----- nvinfo : EIATTR_FRAME_SIZE
	.align		4
.L_1:
        /*000c*/ 	.byte	0x04, 0x11
        /*000e*/ 	.short	(.L_3 - .L_2)
	.align		4
.L_2:
        /*0010*/ 	.word	index@(_Z9kernel_x1iPdS_S_S_S_)
        /*0014*/ 	.word	0x00000000


	//----- nvinfo : EIATTR_REGCOUNT
	.align		4
.L_3:
        /*0018*/ 	.byte	0x04, 0x2f
        /*001a*/ 	.short	(.L_5 - .L_4)
	.align		4
.L_4:
        /*001c*/ 	.word	index@(_Z9kernel_x2iPdS_S_S_S_)
        /*0020*/ 	.word	0x0000001c


	//----- nvinfo : EIATTR_FRAME_SIZE
	.align		4
.L_5:
        /*0024*/ 	.byte	0x04, 0x11
        /*0026*/ 	.short	(.L_7 - .L_6)
	.align		4
.L_6:
        /*0028*/ 	.word	index@(_Z9kernel_x2iPdS_S_S_S_)
        /*002c*/ 	.word	0x00000000


	//----- nvinfo : EIATTR_MIN_STACK_SIZE
	.align		4
.L_7:
        /*0030*/ 	.byte	0x04, 0x12
        /*0032*/ 	.short	(.L_9 - .L_8)
	.align		4
.L_8:
        /*0034*/ 	.word	index@(_Z9kernel_x2iPdS_S_S_S_)
        /*0038*/ 	.word	0x00000000


	//----- nvinfo : EIATTR_MIN_STACK_SIZE
	.align		4
.L_9:
        /*003c*/ 	.byte	0x04, 0x12
        /*003e*/ 	.short	(.L_11 - .L_10)
	.align		4
.L_10:
        /*0040*/ 	.word	index@(_Z9kernel_x1iPdS_S_S_S_)
        /*0044*/ 	.word	0x00000000
.L_11:


//--------------------- .nv.compat                --------------------------
	.section	.nv.compat,"",@"SHT_CUDA_COMPAT_INFO"
	.align	4
        /*0000*/ 	.byte	0x02, 0x09, 0x00, 0x00, 0x02, 0x02, 0x01, 0x00, 0x02, 0x05, 0x05, 0x00, 0x03, 0x07, 0x01, 0x01
        /*0010*/ 	.byte	0x02, 0x03, 0x00, 0x00, 0x02, 0x06, 0x01, 0x00, 0x04, 0x0b, 0x08, 0x00, 0x01, 0x00, 0x00, 0x00
        /*0020*/ 	.byte	0x00, 0x00, 0x00, 0x00


//--------------------- .nv.info._Z9kernel_x2iPdS_S_S_S_ --------------------------
	.section	.nv.info._Z9kernel_x2iPdS_S_S_S_,"",@"SHT_CUDA_INFO"
	.sectionflags	@""
	.align	4


	//----- nvinfo : EIATTR_CUDA_API_VERSION
	.align		4
        /*0000*/ 	.byte	0x04, 0x37
        /*0002*/ 	.short	(.L_13 - .L_12)
.L_12:
        /*0004*/ 	.word	0x00000082


	//----- nvinfo : EIATTR_KPARAM_INFO
	.align		4
.L_13:
        /*0008*/ 	.byte	0x04, 0x17
        /*000a*/ 	.short	(.L_15 - .L_14)
.L_14:
        /*000c*/ 	.word	0x00000000
        /*0010*/ 	.short	0x0005
        /*0012*/ 	.short	0x0028
        /*0014*/ 	.byte	0x00, 0xf5, 0x21, 0x00


	//----- nvinfo : EIATTR_KPARAM_INFO
	.align		4
.L_15:
        /*0018*/ 	.byte	0x04, 0x17
        /*001a*/ 	.short	(.L_17 - .L_16)
.L_16:
        /*001c*/ 	.word	0x00000000
        /*0020*/ 	.short	0x0004
        /*0022*/ 	.short	0x0020
        /*0024*/ 	.byte	0x00, 0xf5, 0x21, 0x00


	//----- nvinfo : EIATTR_KPARAM_INFO
	.align		4
.L_17:
        /*0028*/ 	.byte	0x04, 0x17
        /*002a*/ 	.short	(.L_19 - .L_18)
.L_18:
        /*002c*/ 	.word	0x00000000
        /*0030*/ 	.short	0x0003
        /*0032*/ 	.short	0x0018
        /*0034*/ 	.byte	0x00, 0xf5, 0x21, 0x00


	//----- nvinfo : EIATTR_KPARAM_INFO
	.align		4
.L_19:
        /*0038*/ 	.byte	0x04, 0x17
        /*003a*/ 	.short	(.L_21 - .L_20)
.L_20:
        /*003c*/ 	.word	0x00000000
        /*0040*/ 	.short	0x0002
        /*0042*/ 	.short	0x0010
        /*0044*/ 	.byte	0x00, 0xf5, 0x21, 0x00


	//----- nvinfo : EIATTR_KPARAM_INFO
	.align		4
.L_21:
        /*0048*/ 	.byte	0x04, 0x17
        /*004a*/ 	.short	(.L_23 - .L_22)
.L_22:
        /*004c*/ 	.word	0x00000000
        /*0050*/ 	.short	0x0001
        /*0052*/ 	.short	0x0008
        /*0054*/ 	.byte	0x00, 0xf5, 0x21, 0x00


	//----- nvinfo : EIATTR_KPARAM_INFO
	.align		4
.L_23:
        /*0058*/ 	.byte	0x04, 0x17
        /*005a*/ 	.short	(.L_25 - .L_24)
.L_24:
        /*005c*/ 	.word	0x00000000
        /*0060*/ 	.short	0x0000
        /*0062*/ 	.short	0x0000
        /*0064*/ 	.byte	0x00, 0xf0, 0x11, 0x00


	//----- nvinfo : EIATTR_SPARSE_MMA_MASK
	.align		4
.L_25:
        /*0068*/ 	.byte	0x03, 0x50
        /*006a*/ 	.short	0x0000


	//----- nvinfo : EIATTR_MAXREG_COUNT
	.align		4
        /*006c*/ 	.byte	0x03, 0x1b
        /*006e*/ 	.short	0x00ff


	//----- nvinfo : EIATTR_MERCURY_ISA_VERSION
	.align		4
        /*0070*/ 	.byte	0x03, 0x5f
        /*0072*/ 	.short	0x0101


	//----- nvinfo : EIATTR_VRC_CTA_INIT_COUNT
	.align		4
        /*0074*/ 	.byte	0x02, 0x4a
	.zero		1
	.zero		1


	//----- nvinfo : EIATTR_EXIT_INSTR_OFFSETS
	.align		4
        /*0078*/ 	.byte	0x04, 0x1c
        /*007a*/ 	.short	(.L_27 - .L_26)


	//   ....[0]....
.L_26:
        /*007c*/ 	.word	0x00000080


	//   ....[1]....
        /*0080*/ 	.word	0x000004b0


	//   ....[2]....
        /*0084*/ 	.word	0x00000690


	//   ....[3]....
        /*0088*/ 	.word	0x000007d0


	//   ....[4]....
        /*008c*/ 	.word	0x00000870


	//----- nvinfo : EIATTR_CBANK_PARAM_SIZE
	.align		4
.L_27:
        /*0090*/ 	.byte	0x03, 0x19
        /*0092*/ 	.short	0x0030


	//----- nvinfo : EIATTR_PARAM_CBANK
	.align		4
        /*0094*/ 	.byte	0x04, 0x0a
        /*0096*/ 	.short	(.L_29 - .L_28)
	.align		4
.L_28:
        /*0098*/ 	.word	index@(.nv.constant0._Z9kernel_x2iPdS_S_S_S_)
        /*009c*/ 	.short	0x0380
        /*009e*/ 	.short	0x0030


	//----- nvinfo : EIATTR_SW_WAR
	.align		4
.L_29:
        /*00a0*/ 	.byte	0x04, 0x36
        /*00a2*/ 	.short	(.L_31 - .L_30)
.L_30:
        /*00a4*/ 	.word	0x00000008
.L_31:


//--------------------- .nv.info._Z9kernel_x1iPdS_S_S_S_ --------------------------
	.section	.nv.info._Z9kernel_x1iPdS_S_S_S_,"",@"SHT_CUDA_INFO"
	.sectionflags	@""
	.align	4


	//----- nvinfo : EIATTR_CUDA_API_VERSION
	.align		4
        /*0000*/ 	.byte	0x04, 0x37
        /*0002*/ 	.short	(.L_33 - .L_32)
.L_32:
        /*0004*/ 	.word	0x00000082


	//----- nvinfo : EIATTR_KPARAM_INFO
	.align		4
.L_33:
        /*0008*/ 	.byte	0x04, 0x17
        /*000a*/ 	.short	(.L_35 - .L_34)
.L_34:
        /*000c*/ 	.word	0x00000000
        /*0010*/ 	.short	0x0005
        /*0012*/ 	.short	0x0028
        /*0014*/ 	.byte	0x00, 0xf5, 0x21, 0x00


	//----- nvinfo : EIATTR_KPARAM_INFO
	.align		4
.L_35:
        /*0018*/ 	.byte	0x04, 0x17
        /*001a*/ 	.short	(.L_37 - .L_36)
.L_36:
        /*001c*/ 	.word	0x00000000
        /*0020*/ 	.short	0x0004
        /*0022*/ 	.short	0x0020
        /*0024*/ 	.byte	0x00, 0xf5, 0x21, 0x00


	//----- nvinfo : EIATTR_KPARAM_INFO
	.align		4
.L_37:
        /*0028*/ 	.byte	0x04, 0x17
        /*002a*/ 	.short	(.L_39 - .L_38)
.L_38:
        /*002c*/ 	.word	0x00000000
        /*0030*/ 	.short	0x0003
        /*0032*/ 	.short	0x0018
        /*0034*/ 	.byte	0x00, 0xf5, 0x21, 0x00


	//----- nvinfo : EIATTR_KPARAM_INFO
	.align		4
.L_39:
        /*0038*/ 	.byte	0x04, 0x17
        /*003a*/ 	.short	(.L_41 - .L_40)
.L_40:
        /*003c*/ 	.word	0x00000000
        /*0040*/ 	.short	0x0002
        /*0042*/ 	.short	0x0010
        /*0044*/ 	.byte	0x00, 0xf5, 0x21, 0x00


	//----- nvinfo : EIATTR_KPARAM_INFO
	.align		4
.L_41:
        /*0048*/ 	.byte	0x04, 0x17
        /*004a*/ 	.short	(.L_43 - .L_42)
.L_42:
        /*004c*/ 	.word	0x00000000
        /*0050*/ 	.short	0x0001
        /*0052*/ 	.short	0x0008
        /*0054*/ 	.byte	0x00, 0xf5, 0x21, 0x00


	//----- nvinfo : EIATTR_KPARAM_INFO
	.align		4
.L_43:
        /*0058*/ 	.byte	0x04, 0x17
        /*005a*/ 	.short	(.L_45 - .L_44)
.L_44:
        /*005c*/ 	.word	0x00000000
        /*0060*/ 	.short	0x0000
        /*0062*/ 	.short	0x0000
        /*0064*/ 	.byte	0x00, 0xf0, 0x11, 0x00


	//----- nvinfo : EIATTR_SPARSE_MMA_MASK
	.align		4
.L_45:
        /*0068*/ 	.byte	0x03, 0x50
        /*006a*/ 	.short	0x0000


	//----- nvinfo : EIATTR_MAXREG_COUNT
	.align		4
        /*006c*/ 	.byte	0x03, 0x1b
        /*006e*/ 	.short	0x00ff


	//----- nvinfo : EIATTR_MERCURY_ISA_VERSION
	.align		4
        /*0070*/ 	.byte	0x03, 0x5f
        /*0072*/ 	.short	0x0101


	//----- nvinfo : EIATTR_VRC_CTA_INIT_COUNT
	.align		4
        /*0074*/ 	.byte	0x02, 0x4a
	.zero		1
	.zero		1


	//----- nvinfo : EIATTR_EXIT_INSTR_OFFSETS
	.align		4
        /*0078*/ 	.byte	0x04, 0x1c
        /*007a*/ 	.short	(.L_47 - .L_46)


	//   ....[0]....
.L_46:
        /*007c*/ 	.word	0x00000080


	//   ....[1]....
        /*0080*/ 	.word	0x00000690


	//   ....[2]....
        /*0084*/ 	.word	0x00000940


	//   ....[3]....
        /*0088*/ 	.word	0x00000af0


	//   ....[4]....
        /*008c*/ 	.word	0x00000c40


	//----- nvinfo : EIATTR_CBANK_PARAM_SIZE
	.align		4
.L_47:
        /*0090*/ 	.byte	0x03, 0x19
        /*0092*/ 	.short	0x0030


	//----- nvinfo : EIATTR_PARAM_CBANK
	.align		4
        /*0094*/ 	.byte	0x04, 0x0a
        /*0096*/ 	.short	(.L_49 - .L_48)
	.align		4
.L_48:
        /*0098*/ 	.word	index@(.nv.constant0._Z9kernel_x1iPdS_S_S_S_)
        /*009c*/ 	.short	0x0380
        /*009e*/ 	.short	0x0030


	//----- nvinfo : EIATTR_SW_WAR
	.align		4
.L_49:
        /*00a0*/ 	.byte	0x04, 0x36
        /*00a2*/ 	.short	(.L_51 - .L_50)
.L_50:
        /*00a4*/ 	.word	0x00000008
.L_51:


//--------------------- .nv.callgraph             --------------------------
	.section	.nv.callgraph,"",@"SHT_CUDA_CALLGRAPH"
	.align	4
	.sectionentsize	8
	.align		4
        /*0000*/ 	.word	0x00000000
	.align		4
        /*0004*/ 	.word	0xffffffff
	.align		4
        /*0008*/ 	.word	0x00000000
	.align		4
        /*000c*/ 	.word	0xfffffffe
	.align		4
        /*0010*/ 	.word	0x00000000
	.align		4
        /*0014*/ 	.word	0xfffffffd
	.align		4
        /*0018*/ 	.word	0x00000000
	.align		4
        /*001c*/ 	.word	0xfffffffc


//--------------------- .text._Z9kernel_x2iPdS_S_S_S_ --------------------------
	.section	.text._Z9kernel_x2iPdS_S_S_S_,"ax",@progbits
	.align	128
        .global         _Z9kernel_x2iPdS_S_S_S_
        .type           _Z9kernel_x2iPdS_S_S_S_,@function
        .size           _Z9kernel_x2iPdS_S_S_S_,(.L_x_11 - _Z9kernel_x2iPdS_S_S_S_)
        .other          _Z9kernel_x2iPdS_S_S_S_,@"STO_CUDA_ENTRY STV_DEFAULT"
_Z9kernel_x2iPdS_S_S_S_:
.text._Z9kernel_x2iPdS_S_S_S_:
[----:B------:R-:W-:Y:S01]  /*0000*/  LDC R1, c[0x0][0x37c] ;  /* 0x0000df00ff017b82 */ /* 0x000fe20000000800 */
[----:B------:R-:W0:Y:S07]  /*0010*/  S2R R0, SR_CTAID.X ;  /* 0x0000000000007919 */ /* 0x000e2e0000002500 */
[----:B------:R-:W1:Y:S01]  /*0020*/  LDC R9, c[0x0][0x380] ;  /* 0x0000e000ff097b82 */ /* 0x000e620000000800 */
[----:B------:R-:W0:Y:S01]  /*0030*/  LDCU UR4, c[0x0][0x360] ;  /* 0x00006c00ff0477ac */ /* 0x000e220008000800 */
[----:B------:R-:W0:Y:S01]  /*0040*/  S2R R3, SR_TID.X ;  /* 0x0000000000037919 */ /* 0x000e220000002100 */
[----:B-1----:R-:W-:Y:S01]  /*0050*/  ISETP.GE.AND P0, PT, R9, 0x1, PT ;  /* 0x000000010900780c */ /* 0x002fe20003f06270 */
[----:B0-----:R-:W-:-:S05]  /*0060*/  IMAD R0, R0, UR4, R3 ;  /* 0x0000000400007c24 */ /* 0x001fca000f8e0203 */
[----:B------:R-:W-:-:S13]  /*0070*/  ISETP.GE.OR P0, PT, R0, R9, !P0 ;  /* 0x000000090000720c */ /* 0x000fda0004706670 */
[----:B------:R-:W-:Y:S05]  /*0080*/  @P0 EXIT ;  /* 0x000000000000094d */ /* 0x000fea0003800000 */
[----:B------:R-:W0:Y:S01]  /*0090*/  LDC.64 R2, c[0x0][0x390] ;  /* 0x0000e400ff027b82 */ /* 0x000e220000000a00 */
[----:B------:R-:W1:Y:S01]  /*00a0*/  LDCU.64 UR6, c[0x0][0x358] ;  /* 0x00006b00ff0677ac */ /* 0x000e620008000a00 */
[C---:B------:R-:W-:Y:S01]  /*00b0*/  ISETP.GE.U32.AND P1, PT, R9.reuse, 0x8, PT ;  /* 0x000000080900780c */ /* 0x040fe20003f26070 */
[----:B------:R-:W-:Y:S01]  /*00c0*/  HFMA2 R8, -RZ, RZ, 0, 0 ;  /* 0x00000000ff087431 */ /* 0x000fe200000001ff */
[----:B------:R-:W-:-:S04]  /*00d0*/  LOP3.LUT R11, R9, 0x7, RZ, 0xc0, !PT ;  /* 0x00000007090b7812 */ /* 0x000fc800078ec0ff */
[----:B------:R-:W-:Y:S01]  /*00e0*/  ISETP.NE.AND P0, PT, R11, RZ, PT ;  /* 0x000000ff0b00720c */ /* 0x000fe20003f05270 */
[----:B0-----:R-:W-:-:S05]  /*00f0*/  IMAD.WIDE R2, R0, 0x8, R2 ;  /* 0x0000000800027825 */ /* 0x001fca00078e0202 */
[----:B-1----:R0:W5:Y:S01]  /*0100*/  LDG.E.64 R14, desc[UR6][R2.64] ;  /* 0x00000006020e7981 */ /* 0x002162000c1e1b00 */
[----:B------:R-:W-:Y:S06]  /*0110*/  @!P1 BRA `(.L_x_0) ;  /* 0x0000000000e49947 */ /* 0x000fec0003800000 */
[----:B------:R-:W1:Y:S01]  /*0120*/  LDCU.64 UR4, c[0x0][0x3a0] ;  /* 0x00007400ff0477ac */ /* 0x000e620008000a00 */
[----:B------:R-:W-:Y:S02]  /*0130*/  LOP3.LUT R8, R9, 0x7ffffff8, RZ, 0xc0, !PT ;  /* 0x7ffffff809087812 */ /* 0x000fe400078ec0ff */
[----:B------:R-:W-:Y:S02]  /*0140*/  MOV R12, R0 ;  /* 0x00000000000c7202 */ /* 0x000fe40000000f00 */
[----:B------:R-:W-:Y:S01]  /*0150*/  IADD3 R10, PT, PT, -R8, RZ, RZ ;  /* 0x000000ff080a7210 */ /* 0x000fe20007ffe1ff */
[----:B-1----:R-:W-:-:S04]  /*0160*/  UIADD3 UR4, UP0, UPT, UR4, 0x20, URZ ;  /* 0x0000002004047890 */ /* 0x002fc8000ff1e0ff */
[----:B------:R-:W-:Y:S02]  /*0170*/  UIADD3.X UR5, UPT, UPT, URZ, UR5, URZ, UP0, !UPT ;  /* 0x00000005ff057290 */ /* 0x000fe400087fe4ff */
[----:B------:R-:W-:-:S04]  /*0180*/  MOV R13, UR4 ;  /* 0x00000004000d7c02 */ /* 0x000fc80008000f00 */
[----:B------:R-:W-:-:S07]  /*0190*/  MOV R18, UR5 ;  /* 0x0000000500127c02 */ /* 0x000fce0008000f00 */
.L_x_1:
[----:B------:R-:W1:Y:S01]  /*01a0*/  LDC.64 R6, c[0x0][0x3a8] ;  /* 0x0000ea00ff067b82 */ /* 0x000e620000000a00 */
[----:B------:R-:W-:Y:S02]  /*01b0*/  MOV R4, R13 ;  /* 0x0000000d00047202 */ /* 0x000fe40000000f00 */
[----:B------:R-:W-:-:S05]  /*01c0*/  MOV R5, R18 ;  /* 0x0000001200057202 */ /* 0x000fca0000000f00 */
[----:B------:R-:W2:Y:S01]  /*01d0*/  LDG.E.64 R18, desc[UR6][R4.64+-0x20] ;  /* 0xffffe00604127981 */ /* 0x000ea2000c1e1b00 */
[----:B-1----:R-:W-:-:S05]  /*01e0*/  IMAD.WIDE R6, R12, 0x8, R6 ;  /* 0x000000080c067825 */ /* 0x002fca00078e0206 */
[----:B---3--:R-:W2:Y:S02]  /*01f0*/  LDG.E.64 R16, desc[UR6][R6.64] ;  /* 0x0000000606107981 */ /* 0x008ea4000c1e1b00 */
[----:B--2--5:R-:W-:Y:S01]  /*0200*/  DFMA R16, R16, R18, R14 ;  /* 0x000000121010722b */ /* 0x024fe2000000000e */
[----:B------:R-:W-:-:S06]  /*0210*/  IMAD.WIDE.U32 R14, R9, 0x8, R6 ;  /* 0x00000008090e7825 */ /* 0x000fcc00078e0006 */
[----:B------:R1:W-:Y:S04]  /*0220*/  STG.E.64 desc[UR6][R2.64], R16 ;  /* 0x0000001002007986 */ /* 0x0003e8000c101b06 */
[----:B------:R-:W2:Y:S04]  /*0230*/  LDG.E.64 R14, desc[UR6][R14.64] ;  /* 0x000000060e0e7981 */ /* 0x000ea8000c1e1b00 */
[----:B------:R-:W2:Y:S01]  /*0240*/  LDG.E.64 R18, desc[UR6][R4.64+-0x18] ;  /* 0xffffe80604127981 */ /* 0x000ea2000c1e1b00 */
[----:B------:R-:W-:Y:S01]  /*0250*/  IMAD.WIDE.U32 R20, R9, 0x10, R6 ;  /* 0x0000001009147825 */ /* 0x000fe200078e0006 */
[----:B--2---:R-:W-:-:S07]  /*0260*/  DFMA R18, R14, R18, R16 ;  /* 0x000000120e12722b */ /* 0x004fce0000000010 */
[----:B------:R2:W-:Y:S04]  /*0270*/  STG.E.64 desc[UR6][R2.64], R18 ;  /* 0x0000001202007986 */ /* 0x0005e8000c101b06 */
[----:B------:R-:W3:Y:S04]  /*0280*/  LDG.E.64 R20, desc[UR6][R20.64] ;  /* 0x0000000614147981 */ /* 0x000ee8000c1e1b00 */
[----:B------:R-:W3:Y:S01]  /*0290*/  LDG.E.64 R22, desc[UR6][R4.64+-0x10] ;  /* 0xfffff00604167981 */ /* 0x000ee2000c1e1b00 */
[----:B------:R-:W-:Y:S01]  /*02a0*/  IMAD.WIDE.U32 R24, R9, 0x18, R6 ;  /* 0x0000001809187825 */ /* 0x000fe200078e0006 */
[----:B---3--:R-:W-:-:S07]  /*02b0*/  DFMA R22, R20, R22, R18 ;  /* 0x000000161416722b */ /* 0x008fce0000000012 */
[----:B------:R3:W-:Y:S04]  /*02c0*/  STG.E.64 desc[UR6][R2.64], R22 ;  /* 0x0000001602007986 */ /* 0x0007e8000c101b06 */
[----:B------:R-:W4:Y:S04]  /*02d0*/  LDG.E.64 R24, desc[UR6][R24.64] ;  /* 0x0000000618187981 */ /* 0x000f28000c1e1b00 */
[----:B------:R-:W4:Y:S01]  /*02e0*/  LDG.E.64 R14, desc[UR6][R4.64+-0x8] ;  /* 0xfffff806040e7981 */ /* 0x000f22000c1e1b00 */
[----:B-1----:R-:W-:Y:S01]  /*02f0*/  IMAD.WIDE.U32 R16, R9, 0x20, R6 ;  /* 0x0000002009107825 */ /* 0x002fe200078e0006 */
[----:B----4-:R-:W-:-:S07]  /*0300*/  DFMA R14, R24, R14, R22 ;  /* 0x0000000e180e722b */ /* 0x010fce0000000016 */
[----:B------:R1:W-:Y:S04]  /*0310*/  STG.E.64 desc[UR6][R2.64], R14 ;  /* 0x0000000e02007986 */ /* 0x0003e8000c101b06 */
[----:B------:R-:W4:Y:S04]  /*0320*/  LDG.E.64 R16, desc[UR6][R16.64] ;  /* 0x0000000610107981 */ /* 0x000f28000c1e1b00 */
[----:B--2---:R-:W4:Y:S01]  /*0330*/  LDG.E.64 R18, desc[UR6][R4.64] ;  /* 0x0000000604127981 */ /* 0x004f22000c1e1b00 */
[----:B------:R-:W-:Y:S01]  /*0340*/  IMAD.WIDE.U32 R20, R9, 0x28, R6 ;  /* 0x0000002809147825 */ /* 0x000fe200078e0006 */
[----:B----4-:R-:W-:-:S07]  /*0350*/  DFMA R18, R16, R18, R14 ;  /* 0x000000121012722b */ /* 0x010fce000000000e */
[----:B------:R2:W-:Y:S04]  /*0360*/  STG.E.64 desc[UR6][R2.64], R18 ;  /* 0x0000001202007986 */ /* 0x0005e8000c101b06 */
[----:B------:R-:W4:Y:S04]  /*0370*/  LDG.E.64 R20, desc[UR6][R20.64] ;  /* 0x0000000614147981 */ /* 0x000f28000c1e1b00 */
[----:B---3--:R-:W4:Y:S01]  /*0380*/  LDG.E.64 R22, desc[UR6][R4.64+0x8] ;  /* 0x0000080604167981 */ /* 0x008f22000c1e1b00 */
[----:B------:R-:W-:Y:S01]  /*0390*/  IMAD.WIDE.U32 R24, R9, 0x30, R6 ;  /* 0x0000003009187825 */ /* 0x000fe200078e0006 */
[----:B----4-:R-:W-:-:S07]  /*03a0*/  DFMA R22, R20, R22, R18 ;  /* 0x000000161416722b */ /* 0x010fce0000000012 */
[----:B------:R3:W-:Y:S04]  /*03b0*/  STG.E.64 desc[UR6][R2.64], R22 ;  /* 0x0000001602007986 */ /* 0x0007e8000c101b06 */
[----:B------:R-:W4:Y:S04]  /*03c0*/  LDG.E.64 R24, desc[UR6][R24.64] ;  /* 0x0000000618187981 */ /* 0x000f28000c1e1b00 */
[----:B-1----:R-:W4:Y:S01]  /*03d0*/  LDG.E.64 R14, desc[UR6][R4.64+0x10] ;  /* 0x00001006040e7981 */ /* 0x002f22000c1e1b00 */
[----:B------:R-:W-:Y:S01]  /*03e0*/  IMAD.WIDE.U32 R6, R9, 0x38, R6 ;  /* 0x0000003809067825 */ /* 0x000fe200078e0006 */
[----:B----4-:R-:W-:-:S07]  /*03f0*/  DFMA R16, R24, R14, R22 ;  /* 0x0000000e1810722b */ /* 0x010fce0000000016 */
[----:B------:R3:W-:Y:S04]  /*0400*/  STG.E.64 desc[UR6][R2.64], R16 ;  /* 0x0000001002007986 */ /* 0x0007e8000c101b06 */
[----:B------:R-:W4:Y:S04]  /*0410*/  LDG.E.64 R6, desc[UR6][R6.64] ;  /* 0x0000000606067981 */ /* 0x000f28000c1e1b00 */
[----:B------:R-:W4:Y:S01]  /*0420*/  LDG.E.64 R14, desc[UR6][R4.64+0x18] ;  /* 0x00001806040e7981 */ /* 0x000f22000c1e1b00 */
[----:B------:R-:W-:-:S04]  /*0430*/  IADD3 R10, PT, PT, R10, 0x8, RZ ;  /* 0x000000080a0a7810 */ /* 0x000fc80007ffe0ff */
[----:B------:R-:W-:Y:S02]  /*0440*/  ISETP.NE.AND P1, PT, R10, RZ, PT ;  /* 0x000000ff0a00720c */ /* 0x000fe40003f25270 */
[----:B------:R-:W-:Y:S02]  /*0450*/  IADD3 R13, P2, PT, R4, 0x40, RZ ;  /* 0x00000040040d7810 */ /* 0x000fe40007f5e0ff */
[----:B------:R-:W-:Y:S02]  /*0460*/  LEA R12, R9, R12, 0x3 ;  /* 0x0000000c090c7211 */ /* 0x000fe400078e18ff */
[----:B--2---:R-:W-:Y:S01]  /*0470*/  IADD3.X R18, PT, PT, RZ, R5, RZ, P2, !PT ;  /* 0x00000005ff127210 */ /* 0x004fe200017fe4ff */
[----:B----4-:R-:W-:-:S07]  /*0480*/  DFMA R14, R6, R14, R16 ;  /* 0x0000000e060e722b */ /* 0x010fce0000000010 */
[----:B------:R3:W-:Y:S01]  /*0490*/  STG.E.64 desc[UR6][R2.64], R14 ;  /* 0x0000000e02007986 */ /* 0x0007e2000c101b06 */
[----:B------:R-:W-:Y:S05]  /*04a0*/  @P1 BRA `(.L_x_1) ;  /* 0xfffffffc003c1947 */ /* 0x000fea000383ffff */
.L_x_0:
[----:B------:R-:W-:Y:S05]  /*04b0*/  @!P0 EXIT ;  /* 0x000000000000894d */ /* 0x000fea0003800000 */
[----:B------:R-:W-:Y:S02]  /*04c0*/  ISETP.GE.U32.AND P0, PT, R11, 0x4, PT ;  /* 0x000000040b00780c */ /* 0x000fe40003f06070 */
[----:B------:R-:W-:-:S04]  /*04d0*/  LOP3.LUT R20, R9, 0x3, RZ, 0xc0, !PT ;  /* 0x0000000309147812 */ /* 0x000fc800078ec0ff */
[----:B------:R-:W-:-:S07]  /*04e0*/  ISETP.NE.AND P1, PT, R20, RZ, PT ;  /* 0x000000ff1400720c */ /* 0x000fce0003f25270 */
[----:B------:R-:W-:Y:S06]  /*04f0*/  @!P0 BRA `(.L_x_2) ;  /* 0x0000000000648947 */ /* 0x000fec0003800000 */
[----:B------:R-:W1:Y:S01]  /*0500*/  LDC.64 R6, c[0x0][0x3a8] ;  /* 0x0000ea00ff067b82 */ /* 0x000e620000000a00 */
[----:B------:R-:W-:-:S07]  /*0510*/  IMAD R11, R8, R9, R0 ;  /* 0x00000009080b7224 */ /* 0x000fce00078e0200 */
[----:B------:R-:W2:Y:S01]  /*0520*/  LDC.64 R4, c[0x0][0x3a0] ;  /* 0x0000e800ff047b82 */ /* 0x000ea20000000a00 */
[----:B-1----:R-:W-:-:S05]  /*0530*/  IMAD.WIDE R6, R11, 0x8, R6 ;  /* 0x000000080b067825 */ /* 0x002fca00078e0206 */
[----:B------:R-:W4:Y:S01]  /*0540*/  LDG.E.64 R10, desc[UR6][R6.64] ;  /* 0x00000006060a7981 */ /* 0x000f22000c1e1b00 */
[----:B--2---:R-:W-:-:S05]  /*0550*/  IMAD.WIDE.U32 R4, R8, 0x8, R4 ;  /* 0x0000000808047825 */ /* 0x004fca00078e0004 */
[----:B------:R-:W4:Y:S02]  /*0560*/  LDG.E.64 R12, desc[UR6][R4.64] ;  /* 0x00000006040c7981 */ /* 0x000f24000c1e1b00 */
[----:B----45:R-:W-:Y:S01]  /*0570*/  DFMA R10, R10, R12, R14 ;  /* 0x0000000c0a0a722b */ /* 0x030fe2000000000e */
[----:B------:R-:W-:-:S06]  /*0580*/  IMAD.WIDE.U32 R12, R9, 0x8, R6 ;  /* 0x00000008090c7825 */ /* 0x000fcc00078e0006 */
[----:B------:R1:W-:Y:S04]  /*0590*/  STG.E.64 desc[UR6][R2.64], R10 ;  /* 0x0000000a02007986 */ /* 0x0003e8000c101b06 */
[----:B---3--:R-:W2:Y:S04]  /*05a0*/  LDG.E.64 R14, desc[UR6][R12.64] ;  /* 0x000000060c0e7981 */ /* 0x008ea8000c1e1b00 */
[----:B------:R-:W2:Y:S01]  /*05b0*/  LDG.E.64 R16, desc[UR6][R4.64+0x8] ;  /* 0x0000080604107981 */ /* 0x000ea2000c1e1b00 */
[----:B------:R-:W-:Y:S01]  /*05c0*/  IMAD.WIDE.U32 R18, R9, 0x8, R12 ;  /* 0x0000000809127825 */ /* 0x000fe200078e000c */
[----:B--2---:R-:W-:-:S07]  /*05d0*/  DFMA R16, R14, R16, R10 ;  /* 0x000000100e10722b */ /* 0x004fce000000000a */
[----:B------:R1:W-:Y:S04]  /*05e0*/  STG.E.64 desc[UR6][R2.64], R16 ;  /* 0x0000001002007986 */ /* 0x0003e8000c101b06 */
[----:B------:R-:W2:Y:S04]  /*05f0*/  LDG.E.64 R14, desc[UR6][R18.64] ;  /* 0x00000006120e7981 */ /* 0x000ea8000c1e1b00 */
[----:B------:R-:W2:Y:S01]  /*0600*/  LDG.E.64 R6, desc[UR6][R4.64+0x10] ;  /* 0x0000100604067981 */ /* 0x000ea2000c1e1b00 */
[----:B------:R-:W-:Y:S01]  /*0610*/  IMAD.WIDE.U32 R22, R9, 0x8, R18 ;  /* 0x0000000809167825 */ /* 0x000fe200078e0012 */
[----:B--2---:R-:W-:-:S07]  /*0620*/  DFMA R6, R14, R6, R16 ;  /* 0x000000060e06722b */ /* 0x004fce0000000010 */
[----:B------:R1:W-:Y:S04]  /*0630*/  STG.E.64 desc[UR6][R2.64], R6 ;  /* 0x0000000602007986 */ /* 0x0003e8000c101b06 */
[----:B------:R-:W2:Y:S04]  /*0640*/  LDG.E.64 R22, desc[UR6][R22.64] ;  /* 0x0000000616167981 */ /* 0x000ea8000c1e1b00 */
[----:B------:R-:W2:Y:S01]  /*0650*/  LDG.E.64 R14, desc[UR6][R4.64+0x18] ;  /* 0x00001806040e7981 */ /* 0x000ea2000c1e1b00 */
[----:B------:R-:W-:Y:S01]  /*0660*/  IADD3 R8, PT, PT, R8, 0x4, RZ ;  /* 0x0000000408087810 */ /* 0x000fe20007ffe0ff */
[----:B--2---:R-:W-:-:S07]  /*0670*/  DFMA R14, R22, R14, R6 ;  /* 0x0000000e160e722b */ /* 0x004fce0000000006 */
[----:B------:R1:W-:Y:S04]  /*0680*/  STG.E.64 desc[UR6][R2.64], R14 ;  /* 0x0000000e02007986 */ /* 0x0003e8000c101b06 */
.L_x_2:
[----:B------:R-:W-:Y:S05]  /*0690*/  @!P1 EXIT ;  /* 0x000000000000994d */ /* 0x000fea0003800000 */
[----:B------:R-:W-:Y:S02]  /*06a0*/  ISETP.NE.AND P0, PT, R20, 0x1, PT ;  /* 0x000000011400780c */ /* 0x000fe40003f05270 */
[----:B------:R-:W-:-:S04]  /*06b0*/  LOP3.LUT R4, R9, 0x1, RZ, 0xc0, !PT ;  /* 0x0000000109047812 */ /* 0x000fc800078ec0ff */
[----:B------:R-:W-:-:S07]  /*06c0*/  ISETP.NE.U32.AND P1, PT, R4, 0x1, PT ;  /* 0x000000010400780c */ /* 0x000fce0003f25070 */
[----:B------:R-:W-:Y:S06]  /*06d0*/  @!P0 BRA `(.L_x_3) ;  /* 0x00000000003c8947 */ /* 0x000fec0003800000 */
[----:B------:R-:W2:Y:S01]  /*06e0*/  LDC.64 R4, c[0x0][0x3a8] ;  /* 0x0000ea00ff047b82 */ /* 0x000ea20000000a00 */
[----:B-1----:R-:W-:-:S07]  /*06f0*/  IMAD R11, R8, R9, R0 ;  /* 0x00000009080b7224 */ /* 0x002fce00078e0200 */
[----:B------:R-:W1:Y:S01]  /*0700*/  LDC.64 R6, c[0x0][0x3a0] ;  /* 0x0000e800ff067b82 */ /* 0x000e620000000a00 */
[----:B--2---:R-:W-:-:S05]  /*0710*/  IMAD.WIDE R10, R11, 0x8, R4 ;  /* 0x000000080b0a7825 */ /* 0x004fca00078e0204 */
[----:B------:R-:W2:Y:S01]  /*0720*/  LDG.E.64 R4, desc[UR6][R10.64] ;  /* 0x000000060a047981 */ /* 0x000ea2000c1e1b00 */
[----:B-1----:R-:W-:-:S05]  /*0730*/  IMAD.WIDE.U32 R12, R8, 0x8, R6 ;  /* 0x00000008080c7825 */ /* 0x002fca00078e0006 */
[----:B------:R-:W2:Y:S01]  /*0740*/  LDG.E.64 R6, desc[UR6][R12.64] ;  /* 0x000000060c067981 */ /* 0x000ea2000c1e1b00 */
[----:B---3--:R-:W-:Y:S01]  /*0750*/  IMAD.WIDE.U32 R16, R9, 0x8, R10 ;  /* 0x0000000809107825 */ /* 0x008fe200078e000a */
[----:B--2--5:R-:W-:-:S07]  /*0760*/  DFMA R4, R4, R6, R14 ;  /* 0x000000060404722b */ /* 0x024fce000000000e */
[----:B------:R2:W-:Y:S04]  /*0770*/  STG.E.64 desc[UR6][R2.64], R4 ;  /* 0x0000000402007986 */ /* 0x0005e8000c101b06 */
[----:B------:R-:W3:Y:S04]  /*0780*/  LDG.E.64 R14, desc[UR6][R16.64] ;  /* 0x00000006100e7981 */ /* 0x000ee8000c1e1b00 */
[----:B------:R-:W3:Y:S01]  /*0790*/  LDG.E.64 R6, desc[UR6][R12.64+0x8] ;  /* 0x000008060c067981 */ /* 0x000ee2000c1e1b00 */
[----:B------:R-:W-:Y:S01]  /*07a0*/  IADD3 R8, PT, PT, R8, 0x2, RZ ;  /* 0x0000000208087810 */ /* 0x000fe20007ffe0ff */
[----:B---3--:R-:W-:-:S07]  /*07b0*/  DFMA R14, R14, R6, R4 ;  /* 0x000000060e0e722b */ /* 0x008fce0000000004 */
[----:B------:R2:W-:Y:S04]  /*07c0*/  STG.E.64 desc[UR6][R2.64], R14 ;  /* 0x0000000e02007986 */ /* 0x0005e8000c101b06 */
.L_x_3:
[----:B------:R-:W-:Y:S05]  /*07d0*/  @P1 EXIT ;  /* 0x000000000000194d */ /* 0x000fea0003800000 */
[----:B--2---:R-:W2:Y:S01]  /*07e0*/  LDC.64 R4, c[0x0][0x3a8] ;  /* 0x0000ea00ff047b82 */ /* 0x004ea20000000a00 */
[----:B------:R-:W-:-:S07]  /*07f0*/  IMAD R9, R8, R9, R0 ;  /* 0x0000000908097224 */ /* 0x000fce00078e0200 */
[----:B-1----:R-:W1:Y:S01]  /*0800*/  LDC.64 R6, c[0x0][0x3a0] ;  /* 0x0000e800ff067b82 */ /* 0x002e620000000a00 */
[----:B--2---:R-:W-:-:S06]  /*0810*/  IMAD.WIDE R4, R9, 0x8, R4 ;  /* 0x0000000809047825 */ /* 0x004fcc00078e0204 */
[----:B------:R-:W3:Y:S01]  /*0820*/  LDG.E.64 R4, desc[UR6][R4.64] ;  /* 0x0000000604047981 */ /* 0x000ee2000c1e1b00 */
[----:B-1----:R-:W-:-:S06]  /*0830*/  IMAD.WIDE.U32 R8, R8, 0x8, R6 ;  /* 0x0000000808087825 */ /* 0x002fcc00078e0006 */
[----:B------:R-:W3:Y:S02]  /*0840*/  LDG.E.64 R8, desc[UR6][R8.64] ;  /* 0x0000000608087981 */ /* 0x000ee4000c1e1b00 */
[----:B---3-5:R-:W-:-:S07]  /*0850*/  DFMA R14, R4, R8, R14 ;  /* 0x00000008040e722b */ /* 0x028fce000000000e */
[----:B------:R-:W-:Y:S01]  /*0860*/  STG.E.64 desc[UR6][R2.64], R14 ;  /* 0x0000000e02007986 */ /* 0x000fe2000c101b06 */
[----:B------:R-:W-:Y:S05]  /*0870*/  EXIT ;  /* 0x000000000000794d */ /* 0x000fea0003800000 */
.L_x_4:
[----:B------:R-:W-:-:S00]  /*0880*/  BRA `(.L_x_4) ;  /* 0xfffffffc00fc7947 */ /* 0x000fc0000383ffff */
[----:B------:R-:W-:-:S00]  /*0890*/  NOP ;  /* 0x0000000000007918 */ /* 0x000fc00000000000 */
        /* <DEDUP_REMOVED lines=14> */
.L_x_11:


//--------------------- .text._Z9kernel_x1iPdS_S_S_S_ --------------------------
	.section	.text._Z9kernel_x1iPdS_S_S_S_,"ax",@progbits
	.align	128
        .global         _Z9kernel_x1iPdS_S_S_S_
        .type           _Z9kernel_x1iPdS_S_S_S_,@function
        .size           _Z9kernel_x1iPdS_S_S_S_,(.L_x_12 - _Z9kernel_x1iPdS_S_S_S_)
        .other          _Z9kernel_x1iPdS_S_S_S_,@"STO_CUDA_ENTRY STV_DEFAULT"
_Z9kernel_x1iPdS_S_S_S_:
.text._Z9kernel_x1iPdS_S_S_S_:
        /* <DEDUP_REMOVED lines=11> */
[C---:B------:R-:W-:Y:S02]  /*00b0*/  ISETP.GE.U32.AND P1, PT, R6.reuse, 0x10, PT ;  /* 0x000000100600780c */ /* 0x040fe40003f26070 */
[----:B------:R-:W-:Y:S01]  /*00c0*/  LOP3.LUT R13, R6, 0xf, RZ, 0xc0, !PT ;  /* 0x0000000f060d7812 */ /* 0x000fe200078ec0ff */
[----:B------:R-:W-:-:S03]  /*00d0*/  IMAD R0, R7, R6, RZ ;  /* 0x0000000607007224 */ /* 0x000fc600078e02ff */
[----:B------:R-:W-:Y:S01]  /*00e0*/  ISETP.NE.AND P0, PT, R13, RZ, PT ;  /* 0x000000ff0d00720c */ /* 0x000fe20003f05270 */
[----:B0-----:R-:W-:-:S05]  /*00f0*/  IMAD.WIDE R2, R7, 0x8, R2 ;  /* 0x0000000807027825 */ /* 0x001fca00078e0202 */
[----:B-1----:R0:W5:Y:S01]  /*0100*/  LDG.E.64 R4, desc[UR8][R2.64] ;  /* 0x0000000802047981 */ /* 0x002162000c1e1b00 */
[----:B------:R-:W-:Y:S01]  /*0110*/  IMAD.MOV.U32 R7, RZ, RZ, RZ ;  /* 0x000000ffff077224 */ /* 0x000fe200078e00ff */
[----:B------:R-:W-:Y:S06]  /*0120*/  @!P1 BRA `(.L_x_5) ;  /* 0x0000000400589947 */ /* 0x000fec0003800000 */
[----:B------:R-:W1:Y:S01]  /*0130*/  LDCU.64 UR4, c[0x0][0x398] ;  /* 0x00007300ff0477ac */ /* 0x000e620008000a00 */
[----:B------:R-:W-:Y:S01]  /*0140*/  LOP3.LUT R7, R6, 0x7ffffff0, RZ, 0xc0, !PT ;  /* 0x7ffffff006077812 */ /* 0x000fe200078ec0ff */
[----:B------:R-:W-:Y:S01]  /*0150*/  IMAD.MOV.U32 R14, RZ, RZ, R0 ;  /* 0x000000ffff0e7224 */ /* 0x000fe200078e0000 */
[----:B------:R-:W2:Y:S02]  /*0160*/  LDCU.64 UR6, c[0x0][0x3a8] ;  /* 0x00007500ff0677ac */ /* 0x000ea40008000a00 */
[----:B------:R-:W-:Y:S01]  /*0170*/  IADD3 R12, PT, PT, -R7, RZ, RZ ;  /* 0x000000ff070c7210 */ /* 0x000fe20007ffe1ff */
[----:B-1----:R-:W-:-:S04]  /*0180*/  UIADD3 UR4, UP1, UPT, UR4, 0x40, URZ ;  /* 0x0000004004047890 */ /* 0x002fc8000ff3e0ff */
[----:B------:R-:W-:Y:S02]  /*0190*/  UIADD3.X UR5, UPT, UPT, URZ, UR5, URZ, UP1, !UPT ;  /* 0x00000005ff057290 */ /* 0x000fe40008ffe4ff */
[----:B--2---:R-:W-:Y:S01]  /*01a0*/  UIADD3 UR6, UP0, UPT, UR6, 0x40, URZ ;  /* 0x0000004006067890 */ /* 0x004fe2000ff1e0ff */
[----:B------:R-:W-:-:S03]  /*01b0*/  IMAD.U32 R15, RZ, RZ, UR4 ;  /* 0x00000004ff0f7e24 */ /* 0x000fc6000f8e00ff */
[----:B------:R-:W-:Y:S01]  /*01c0*/  IMAD.U32 R16, RZ, RZ, UR5 ;  /* 0x00000005ff107e24 */ /* 0x000fe2000f8e00ff */
[----:B------:R-:W-:-:S12]  /*01d0*/  UIADD3.X UR7, UPT, UPT, URZ, UR7, URZ, UP0, !UPT ;  /* 0x00000007ff077290 */ /* 0x000fd800087fe4ff */
.L_x_6:
[----:B------:R-:W-:Y:S01]  /*01e0*/  MOV R10, UR6 ;  /* 0x00000006000a7c02 */ /* 0x000fe20008000f00 */
[----:B------:R-:W-:Y:S01]  /*01f0*/  IMAD.U32 R11, RZ, RZ, UR7 ;  /* 0x00000007ff0b7e24 */ /* 0x000fe2000f8e00ff */
[----:B------:R-:W-:Y:S01]  /*0200*/  MOV R9, R16 ;  /* 0x0000001000097202 */ /* 0x000fe20000000f00 */
[----:B------:R-:W-:Y:S02]  /*0210*/  IMAD.MOV.U32 R8, RZ, RZ, R15 ;  /* 0x000000ffff087224 */ /* 0x000fe400078e000f */
[----:B------:R-:W-:-:S03]  /*0220*/  IMAD.WIDE R10, R14, 0x8, R10 ;  /* 0x000000080e0a7825 */ /* 0x000fc600078e020a */
[----:B--2---:R-:W2:Y:S04]  /*0230*/  LDG.E.64 R18, desc[UR8][R8.64+-0x40] ;  /* 0xffffc00808127981 */ /* 0x004ea8000c1e1b00 */
[----:B------:R-:W2:Y:S02]  /*0240*/  LDG.E.64 R16, desc[UR8][R10.64+-0x40] ;  /* 0xffffc0080a107981 */ /* 0x000ea4000c1e1b00 */
[----:B--2--5:R-:W-:-:S07]  /*0250*/  DFMA R16, R16, R18, R4 ;  /* 0x000000121010722b */ /* 0x024fce0000000004 */
[----:B------:R1:W-:Y:S04]  /*0260*/  STG.E.64 desc[UR8][R2.64], R16 ;  /* 0x0000001002007986 */ /* 0x0003e8000c101b08 */
[----:B------:R-:W2:Y:S04]  /*0270*/  LDG.E.64 R4, desc[UR8][R10.64+-0x38] ;  /* 0xffffc8080a047981 */ /* 0x000ea8000c1e1b00 */
[----:B------:R-:W2:Y:S02]  /*0280*/  LDG.E.64 R18, desc[UR8][R8.64+-0x38] ;  /* 0xffffc80808127981 */ /* 0x000ea4000c1e1b00 */
[----:B--2---:R-:W-:-:S07]  /*0290*/  DFMA R4, R4, R18, R16 ;  /* 0x000000120404722b */ /* 0x004fce0000000010 */
[----:B------:R2:W-:Y:S04]  /*02a0*/  STG.E.64 desc[UR8][R2.64], R4 ;  /* 0x0000000402007986 */ /* 0x0005e8000c101b08 */
[----:B------:R-:W3:Y:S04]  /*02b0*/  LDG.E.64 R18, desc[UR8][R10.64+-0x30] ;  /* 0xffffd0080a127981 */ /* 0x000ee8000c1e1b00 */
[----:B------:R-:W3:Y:S02]  /*02c0*/  LDG.E.64 R20, desc[UR8][R8.64+-0x30] ;  /* 0xffffd00808147981 */ /* 0x000ee4000c1e1b00 */
[----:B---3--:R-:W-:-:S07]  /*02d0*/  DFMA R18, R18, R20, R4 ;  /* 0x000000141212722b */ /* 0x008fce0000000004 */
[----:B------:R3:W-:Y:S04]  /*02e0*/  STG.E.64 desc[UR8][R2.64], R18 ;  /* 0x0000001202007986 */ /* 0x0007e8000c101b08 */
[----:B------:R-:W4:Y:S04]  /*02f0*/  LDG.E.64 R20, desc[UR8][R10.64+-0x28] ;  /* 0xffffd8080a147981 */ /* 0x000f28000c1e1b00 */
[----:B------:R-:W4:Y:S02]  /*0300*/  LDG.E.64 R22, desc[UR8][R8.64+-0x28] ;  /* 0xffffd80808167981 */ /* 0x000f24000c1e1b00 */
[----:B----4-:R-:W-:-:S07]  /*0310*/  DFMA R20, R20, R22, R18 ;  /* 0x000000161414722b */ /* 0x010fce0000000012 */
[----:B------:R4:W-:Y:S04]  /*0320*/  STG.E.64 desc[UR8][R2.64], R20 ;  /* 0x0000001402007986 */ /* 0x0009e8000c101b08 */
[----:B-1----:R-:W2:Y:S04]  /*0330*/  LDG.E.64 R16, desc[UR8][R10.64+-0x20] ;  /* 0xffffe0080a107981 */ /* 0x002ea8000c1e1b00 */
[----:B------:R-:W2:Y:S02]  /*0340*/  LDG.E.64 R22, desc[UR8][R8.64+-0x20] ;  /* 0xffffe00808167981 */ /* 0x000ea4000c1e1b00 */
[----:B--2---:R-:W-:-:S07]  /*0350*/  DFMA R16, R16, R22, R20 ;  /* 0x000000161010722b */ /* 0x004fce0000000014 */
[----:B------:R1:W-:Y:S04]  /*0360*/  STG.E.64 desc[UR8][R2.64], R16 ;  /* 0x0000001002007986 */ /* 0x0003e8000c101b08 */
[----:B------:R-:W2:Y:S04]  /*0370*/  LDG.E.64 R4, desc[UR8][R10.64+-0x18] ;  /* 0xffffe8080a047981 */ /* 0x000ea8000c1e1b00 */
[----:B------:R-:W2:Y:S02]  /*0380*/  LDG.E.64 R22, desc[UR8][R8.64+-0x18] ;  /* 0xffffe80808167981 */ /* 0x000ea4000c1e1b00 */
[----:B--2---:R-:W-:-:S07]  /*0390*/  DFMA R4, R4, R22, R16 ;  /* 0x000000160404722b */ /* 0x004fce0000000010 */
[----:B------:R2:W-:Y:S04]  /*03a0*/  STG.E.64 desc[UR8][R2.64], R4 ;  /* 0x0000000402007986 */ /* 0x0005e8000c101b08 */
[----:B---3--:R-:W3:Y:S04]  /*03b0*/  LDG.E.64 R18, desc[UR8][R10.64+-0x10] ;  /* 0xfffff0080a127981 */ /* 0x008ee8000c1e1b00 */
[----:B------:R-:W3:Y:S02]  /*03c0*/  LDG.E.64 R22, desc[UR8][R8.64+-0x10] ;  /* 0xfffff00808167981 */ /* 0x000ee4000c1e1b00 */
[----:B---3--:R-:W-:-:S07]  /*03d0*/  DFMA R18, R18, R22, R4 ;  /* 0x000000161212722b */ /* 0x008fce0000000004 */
[----:B------:R3:W-:Y:S04]  /*03e0*/  STG.E.64 desc[UR8][R2.64], R18 ;  /* 0x0000001202007986 */ /* 0x0007e8000c101b08 */
[----:B----4-:R-:W4:Y:S04]  /*03f0*/  LDG.E.64 R20, desc[UR8][R10.64+-0x8] ;  /* 0xfffff8080a147981 */ /* 0x010f28000c1e1b00 */
        /* <DEDUP_REMOVED lines=27> */
[----:B------:R-:W4:Y:S04]  /*05b0*/  LDG.E.64 R4, desc[UR8][R10.64+0x30] ;  /* 0x000030080a047981 */ /* 0x000f28000c1e1b00 */
[----:B---3--:R-:W4:Y:S01]  /*05c0*/  LDG.E.64 R18, desc[UR8][R8.64+0x30] ;  /* 0x0000300808127981 */ /* 0x008f22000c1e1b00 */
[----:B------:R-:W-:Y:S01]  /*05d0*/  VIADD R12, R12, 0x10 ;  /* 0x000000100c0c7836 */ /* 0x000fe20000000000 */
[----:B----4-:R-:W-:-:S07]  /*05e0*/  DFMA R18, R4, R18, R22 ;  /* 0x000000120412722b */ /* 0x010fce0000000016 */
[----:B------:R2:W-:Y:S04]  /*05f0*/  STG.E.64 desc[UR8][R2.64], R18 ;  /* 0x0000001202007986 */ /* 0x0005e8000c101b08 */
[----:B------:R-:W3:Y:S04]  /*0600*/  LDG.E.64 R4, desc[UR8][R10.64+0x38] ;  /* 0x000038080a047981 */ /* 0x000ee8000c1e1b00 */
[----:B------:R-:W3:Y:S01]  /*0610*/  LDG.E.64 R20, desc[UR8][R8.64+0x38] ;  /* 0x0000380808147981 */ /* 0x000ee2000c1e1b00 */
[----:B------:R-:W-:Y:S01]  /*0620*/  ISETP.NE.AND P1, PT, R12, RZ, PT ;  /* 0x000000ff0c00720c */ /* 0x000fe20003f25270 */
[----:B------:R-:W-:Y:S01]  /*0630*/  VIADD R14, R14, 0x10 ;  /* 0x000000100e0e7836 */ /* 0x000fe20000000000 */
[----:B------:R-:W-:-:S04]  /*0640*/  IADD3 R15, P2, PT, R8, 0x80, RZ ;  /* 0x00000080080f7810 */ /* 0x000fc80007f5e0ff */
[----:B-1----:R-:W-:Y:S01]  /*0650*/  IADD3.X R16, PT, PT, RZ, R9, RZ, P2, !PT ;  /* 0x00000009ff107210 */ /* 0x002fe200017fe4ff */
[----:B---3--:R-:W-:-:S07]  /*0660*/  DFMA R4, R4, R20, R18 ;  /* 0x000000140404722b */ /* 0x008fce0000000012 */
[----:B------:R2:W-:Y:S01]  /*0670*/  STG.E.64 desc[UR8][R2.64], R4 ;  /* 0x0000000402007986 */ /* 0x0005e2000c101b08 */
[----:B------:R-:W-:Y:S05]  /*0680*/  @P1 BRA `(.L_x_6) ;  /* 0xfffffff800d41947 */ /* 0x000fea000383ffff */
.L_x_5:
[----:B------:R-:W-:Y:S05]  /*0690*/  @!P0 EXIT ;  /* 0x000000000000894d */ /* 0x000fea0003800000 */
[----:B------:R-:W-:Y:S02]  /*06a0*/  ISETP.GE.U32.AND P0, PT, R13, 0x8, PT ;  /* 0x000000080d00780c */ /* 0x000fe40003f06070 */
[----:B------:R-:W-:-:S04]  /*06b0*/  LOP3.LUT R16, R6, 0x7, RZ, 0xc0, !PT ;  /* 0x0000000706107812 */ /* 0x000fc800078ec0ff */
[----:B------:R-:W-:-:S07]  /*06c0*/  ISETP.NE.AND P1, PT, R16, RZ, PT ;  /* 0x000000ff1000720c */ /* 0x000fce0003f25270 */
[----:B------:R-:W-:Y:S06]  /*06d0*/  @!P0 BRA `(.L_x_7) ;  /* 0x0000000000988947 */ /* 0x000fec0003800000 */
[----:B------:R-:W1:Y:S01]  /*06e0*/  LDC.64 R8, c[0x0][0x3a8] ;  /* 0x0000ea00ff087b82 */ /* 0x000e620000000a00 */
[----:B------:R-:W-:-:S07]  /*06f0*/  IADD3 R13, PT, PT, R0, R7, RZ ;  /* 0x00000007000d7210 */ /* 0x000fce0007ffe0ff */
[----:B------:R-:W3:Y:S01]  /*0700*/  LDC.64 R10, c[0x0][0x398] ;  /* 0x0000e600ff0a7b82 */ /* 0x000ee20000000a00 */
[----:B-1----:R-:W-:-:S05]  /*0710*/  IMAD.WIDE R8, R13, 0x8, R8 ;  /* 0x000000080d087825 */ /* 0x002fca00078e0208 */
[----:B------:R-:W4:Y:S01]  /*0720*/  LDG.E.64 R12, desc[UR8][R8.64] ;  /* 0x00000008080c7981 */ /* 0x000f22000c1e1b00 */
[----:B---3--:R-:W-:-:S05]  /*0730*/  IMAD.WIDE.U32 R10, R7, 0x8, R10 ;  /* 0x00000008070a7825 */ /* 0x008fca00078e000a */
[----:B------:R-:W4:Y:S02]  /*0740*/  LDG.E.64 R14, desc[UR8][R10.64] ;  /* 0x000000080a0e7981 */ /* 0x000f24000c1e1b00 */
[----:B----45:R-:W-:-:S07]  /*0750*/  DFMA R12, R12, R14, R4 ;  /* 0x0000000e0c0c722b */ /* 0x030fce0000000004 */
[----:B------:R1:W-:Y:S04]  /*0760*/  STG.E.64 desc[UR8][R2.64], R12 ;  /* 0x0000000c02007986 */ /* 0x0003e8000c101b08 */
[----:B--2---:R-:W2:Y:S04]  /*0770*/  LDG.E.64 R4, desc[UR8][R8.64+0x8] ;  /* 0x0000080808047981 */ /* 0x004ea8000c1e1b00 */
        /* <DEDUP_REMOVED lines=19> */
[----:B------:R-:W2:Y:S04]  /*08b0*/  LDG.E.64 R4, desc[UR8][R8.64+0x30] ;  /* 0x0000300808047981 */ /* 0x000ea8000c1e1b00 */
[----:B---3--:R-:W2:Y:S02]  /*08c0*/  LDG.E.64 R14, desc[UR8][R10.64+0x30] ;  /* 0x000030080a0e7981 */ /* 0x008ea4000c1e1b00 */
[----:B--2---:R-:W-:-:S07]  /*08d0*/  DFMA R14, R4, R14, R20 ;  /* 0x0000000e040e722b */ /* 0x004fce0000000014 */
[----:B------:R1:W-:Y:S04]  /*08e0*/  STG.E.64 desc[UR8][R2.64], R14 ;  /* 0x0000000e02007986 */ /* 0x0003e8000c101b08 */
[----:B------:R-:W2:Y:S04]  /*08f0*/  LDG.E.64 R4, desc[UR8][R8.64+0x38] ;  /* 0x0000380808047981 */ /* 0x000ea8000c1e1b00 */
[----:B----4-:R-:W2:Y:S01]  /*0900*/  LDG.E.64 R18, desc[UR8][R10.64+0x38] ;  /* 0x000038080a127981 */ /* 0x010ea2000c1e1b00 */
[----:B------:R-:W-:Y:S01]  /*0910*/  VIADD R7, R7, 0x8 ;  /* 0x0000000807077836 */ /* 0x000fe20000000000 */
[----:B--2---:R-:W-:-:S07]  /*0920*/  DFMA R4, R4, R18, R14 ;  /* 0x000000120404722b */ /* 0x004fce000000000e */
[----:B------:R1:W-:Y:S04]  /*0930*/  STG.E.64 desc[UR8][R2.64], R4 ;  /* 0x0000000402007986 */ /* 0x0003e8000c101b08 */
.L_x_7:
[----:B------:R-:W-:Y:S05]  /*0940*/  @!P1 EXIT ;  /* 0x000000000000994d */ /* 0x000fea0003800000 */
[----:B------:R-:W-:Y:S02]  /*0950*/  ISETP.GE.U32.AND P0, PT, R16, 0x4, PT ;  /* 0x000000041000780c */ /* 0x000fe40003f06070 */
[----:B------:R-:W-:-:S04]  /*0960*/  LOP3.LUT R6, R6, 0x3, RZ, 0xc0, !PT ;  /* 0x0000000306067812 */ /* 0x000fc800078ec0ff */
[----:B------:R-:W-:-:S07]  /*0970*/  ISETP.NE.AND P1, PT, R6, RZ, PT ;  /* 0x000000ff0600720c */ /* 0x000fce0003f25270 */
[----:B------:R-:W-:Y:S06]  /*0980*/  @!P0 BRA `(.L_x_8) ;  /* 0x0000000000588947 */ /* 0x000fec0003800000 */
[----:B------:R-:W3:Y:S01]  /*0990*/  LDC.64 R10, c[0x0][0x3a8] ;  /* 0x0000ea00ff0a7b82 */ /* 0x000ee20000000a00 */
[----:B-1----:R-:W-:-:S07]  /*09a0*/  IADD3 R13, PT, PT, R0, R7, RZ ;  /* 0x00000007000d7210 */ /* 0x002fce0007ffe0ff */
[----:B------:R-:W1:Y:S01]  /*09b0*/  LDC.64 R8, c[0x0][0x398] ;  /* 0x0000e600ff087b82 */ /* 0x000e620000000a00 */
[----:B---3--:R-:W-:-:S05]  /*09c0*/  IMAD.WIDE R10, R13, 0x8, R10 ;  /* 0x000000080d0a7825 */ /* 0x008fca00078e020a */
[----:B------:R-:W3:Y:S01]  /*09d0*/  LDG.E.64 R12, desc[UR8][R10.64] ;  /* 0x000000080a0c7981 */ /* 0x000ee2000c1e1b00 */
[----:B-1----:R-:W-:-:S05]  /*09e0*/  IMAD.WIDE.U32 R8, R7, 0x8, R8 ;  /* 0x0000000807087825 */ /* 0x002fca00078e0008 */
[----:B------:R-:W3:Y:S02]  /*09f0*/  LDG.E.64 R14, desc[UR8][R8.64] ;  /* 0x00000008080e7981 */ /* 0x000ee4000c1e1b00 */
[----:B---3-5:R-:W-:-:S07]  /*0a00*/  DFMA R12, R12, R14, R4 ;  /* 0x0000000e0c0c722b */ /* 0x028fce0000000004 */
[----:B------:R3:W-:Y:S04]  /*0a10*/  STG.E.64 desc[UR8][R2.64], R12 ;  /* 0x0000000c02007986 */ /* 0x0007e8000c101b08 */
[----:B--2---:R-:W2:Y:S04]  /*0a20*/  LDG.E.64 R4, desc[UR8][R10.64+0x8] ;  /* 0x000008080a047981 */ /* 0x004ea8000c1e1b00 */
        /* <DEDUP_REMOVED lines=8> */
[----:B------:R-:W2:Y:S01]  /*0ab0*/  LDG.E.64 R18, desc[UR8][R8.64+0x18] ;  /* 0x0000180808127981 */ /* 0x000ea2000c1e1b00 */
[----:B------:R-:W-:Y:S01]  /*0ac0*/  VIADD R7, R7, 0x4 ;  /* 0x0000000407077836 */ /* 0x000fe20000000000 */
[----:B--2---:R-:W-:-:S07]  /*0ad0*/  DFMA R4, R4, R18, R16 ;  /* 0x000000120404722b */ /* 0x004fce0000000010 */
[----:B------:R3:W-:Y:S04]  /*0ae0*/  STG.E.64 desc[UR8][R2.64], R4 ;  /* 0x0000000402007986 */ /* 0x0007e8000c101b08 */
.L_x_8:
[----:B------:R-:W-:Y:S05]  /*0af0*/  @!P1 EXIT ;  /* 0x000000000000994d */ /* 0x000fea0003800000 */
[----:B------:R-:W4:Y:S01]  /*0b00*/  LDC.64 R10, c[0x0][0x398] ;  /* 0x0000e600ff0a7b82 */ /* 0x000f220000000a00 */
[----:B-1-3--:R-:W-:Y:S01]  /*0b10*/  IADD3 R13, PT, PT, R0, R7, RZ ;  /* 0x00000007000d7210 */ /* 0x00afe20007ffe0ff */
[----:B------:R-:W-:-:S06]  /*0b20*/  IMAD.MOV R0, RZ, RZ, -R6 ;  /* 0x000000ffff007224 */ /* 0x000fcc00078e0a06 */
[----:B------:R-:W1:Y:S01]  /*0b30*/  LDC.64 R8, c[0x0][0x3a8] ;  /* 0x0000ea00ff087b82 */ /* 0x000e620000000a00 */
[----:B----4-:R-:W-:-:S04]  /*0b40*/  IMAD.WIDE.U32 R10, R7, 0x8, R10 ;  /* 0x00000008070a7825 */ /* 0x010fc800078e000a */
[----:B------:R-:W-:Y:S01]  /*0b50*/  IMAD.MOV.U32 R12, RZ, RZ, R10 ;  /* 0x000000ffff0c7224 */ /* 0x000fe200078e000a */
[----:B------:R-:W-:-:S07]  /*0b60*/  MOV R15, R11 ;  /* 0x0000000b000f7202 */ /* 0x000fce0000000f00 */
.L_x_9:
[----:B-1----:R-:W-:Y:S01]  /*0b70*/  IMAD.WIDE R6, R13, 0x8, R8 ;  /* 0x000000080d067825 */ /* 0x002fe200078e0208 */
[----:B------:R-:W-:-:S03]  /*0b80*/  MOV R10, R12 ;  /* 0x0000000c000a7202 */ /* 0x000fc60000000f00 */
[----:B------:R-:W-:Y:S02]  /*0b90*/  IMAD.MOV.U32 R11, RZ, RZ, R15 ;  /* 0x000000ffff0b7224 */ /* 0x000fe400078e000f */
[----:B------:R-:W2:Y:S04]  /*0ba0*/  LDG.E.64 R6, desc[UR8][R6.64] ;  /* 0x0000000806067981 */ /* 0x000ea8000c1e1b00 */
[----:B------:R-:W2:Y:S01]  /*0bb0*/  LDG.E.64 R10, desc[UR8][R10.64] ;  /* 0x000000080a0a7981 */ /* 0x000ea2000c1e1b00 */
[----:B------:R-:W-:Y:S01]  /*0bc0*/  IADD3 R0, PT, PT, R0, 0x1, RZ ;  /* 0x0000000100007810 */ /* 0x000fe20007ffe0ff */
[----:B------:R-:W-:Y:S01]  /*0bd0*/  VIADD R13, R13, 0x1 ;  /* 0x000000010d0d7836 */ /* 0x000fe20000000000 */
[----:B------:R-:W-:Y:S02]  /*0be0*/  IADD3 R12, P1, PT, R12, 0x8, RZ ;  /* 0x000000080c0c7810 */ /* 0x000fe40007f3e0ff */
[----:B------:R-:W-:-:S02]  /*0bf0*/  ISETP.NE.AND P0, PT, R0, RZ, PT ;  /* 0x000000ff0000720c */ /* 0x000fc40003f05270 */
[----:B------:R-:W-:Y:S01]  /*0c00*/  IADD3.X R15, PT, PT, RZ, R15, RZ, P1, !PT ;  /* 0x0000000fff0f7210 */ /* 0x000fe20000ffe4ff */
[----:B--23-5:R-:W-:-:S07]  /*0c10*/  DFMA R4, R6, R10, R4 ;  /* 0x0000000a0604722b */ /* 0x02cfce0000000004 */
[----:B------:R3:W-:Y:S03]  /*0c20*/  STG.E.64 desc[UR8][R2.64], R4 ;  /* 0x0000000402007986 */ /* 0x0007e6000c101b08 */
[----:B------:R-:W-:Y:S05]  /*0c30*/  @P0 BRA `(.L_x_9) ;  /* 0xfffffffc00cc0947 */ /* 0x000fea000383ffff */
[----:B------:R-:W-:Y:S05]  /*0c40*/  EXIT ;  /* 0x000000000000794d */ /* 0x000fea0003800000 */
.L_x_10:
        /* <DEDUP_REMOVED lines=11> */
.L_x_12:


//--------------------- .nv.shared.reserved.0     --------------------------
	.section	.nv.shared.reserved.0,"aw",@nobits
	.weak		__nv_reservedSMEM_offset_0_alias
	.size		__nv_reservedSMEM_offset_0_alias, 0, 64
	.other		__nv_reservedSMEM_offset_0_alias,@"STO_CUDA_RESERVED_SHARED STV_DEFAULT"
__nv_reservedSMEM_offset_0_alias:
	.zero		0
	.zero		64


//--------------------- .nv.constant0._Z9kernel_x2iPdS_S_S_S_ --------------------------
	.section	.nv.constant0._Z9kernel_x2iPdS_S_S_S_,"a",@progbits
	.sectionflags	@""
	.align	4
.nv.constant0._Z9kernel_x2iPdS_S_S_S_:
	.zero		944


//--------------------- .nv.constant0._Z9kernel_x1iPdS_S_S_S_ --------------------------
	.section	.nv.constant0._Z9kernel_x1iPdS_S_S_S_,"a",@progbits
	.sectionflags	@""
	.align	4
.nv.constant0._Z9kernel_x1iPdS_S_S_S_:
	.zero		944


//--------------------- SYMBOLS --------------------------

	.type		.nv.reservedSmem.offset0,@object
	.size		.nv.reservedSmem.offset0,0x4
